	.headerflags	@"EF_CUDA_TEXMODE_UNIFIED EF_CUDA_64BIT_ADDRESS EF_CUDA_ACCELERATORS EF_CUDA_SM90 EF_CUDA_VIRTUAL_SM(EF_CUDA_SM90)"
	.elftype	@"ET_EXEC"


//--------------------- .nv.info                  --------------------------
	.section	.nv.info,"",@"SHT_CUDA_INFO"
	.align	4


	//----- nvinfo : EIATTR_REGCOUNT
	.align		4
        /*0000*/ 	.byte	0x04, 0x2f
        /*0002*/ 	.short	(.L_3 - .L_2)
	.align		4
.L_2:
        /*0004*/ 	.word	index@(triton_poi_fused__native_batch_norm_legit_no_training_add_19)
        /*0008*/ 	.word	0x00000014


	//----- nvinfo : EIATTR_MIN_STACK_SIZE
	.align		4
.L_3:
        /*000c*/ 	.byte	0x04, 0x12
        /*000e*/ 	.short	(.L_5 - .L_4)
	.align		4
.L_4:
        /*0010*/ 	.word	index@(triton_poi_fused__native_batch_norm_legit_no_training_add_19)
        /*0014*/ 	.word	0x00000000


	//----- nvinfo : EIATTR_FRAME_SIZE
	.align		4
.L_5:
        /*0018*/ 	.byte	0x04, 0x11
        /*001a*/ 	.short	(.L_7 - .L_6)
	.align		4
.L_6:
        /*001c*/ 	.word	index@(triton_poi_fused__native_batch_norm_legit_no_training_add_19)
        /*0020*/ 	.word	0x00000000


	//----- nvinfo : EIATTR_MIN_STACK_SIZE
	.align		4
.L_7:
        /*0024*/ 	.byte	0x04, 0x12
        /*0026*/ 	.short	(.L_9 - .L_8)
	.align		4
.L_8:
        /*0028*/ 	.word	index@(triton_poi_fused__native_batch_norm_legit_no_training_add_19)
        /*002c*/ 	.word	0x00000000
.L_9:


//--------------------- .nv.info.triton_poi_fused__native_batch_norm_legit_no_training_add_19 --------------------------
	.section	.nv.info.triton_poi_fused__native_batch_norm_legit_no_training_add_19,"",@"SHT_CUDA_INFO"
	.sectionflags	@""
	.align	4


	//----- nvinfo : EIATTR_CUDA_API_VERSION
	.align		4
        /*0000*/ 	.byte	0x04, 0x37
        /*0002*/ 	.short	(.L_11 - .L_10)
.L_10:
        /*0004*/ 	.word	0x0000007c


	//----- nvinfo : EIATTR_KPARAM_INFO
	.align		4
.L_11:
        /*0008*/ 	.byte	0x04, 0x17
        /*000a*/ 	.short	(.L_13 - .L_12)
.L_12:
        /*000c*/ 	.word	0x00000000
        /*0010*/ 	.short	0x0007
        /*0012*/ 	.short	0x0038
        /*0014*/ 	.byte	0x00, 0xf0, 0x11, 0x00


	//----- nvinfo : EIATTR_KPARAM_INFO
	.align		4
.L_13:
        /*0018*/ 	.byte	0x04, 0x17
        /*001a*/ 	.short	(.L_15 - .L_14)
.L_14:
        /*001c*/ 	.word	0x00000000
        /*0020*/ 	.short	0x0006
        /*0022*/ 	.short	0x0030
        /*0024*/ 	.byte	0x00, 0xf4, 0x21, 0x00


	//----- nvinfo : EIATTR_KPARAM_INFO
	.align		4
.L_15:
        /*0028*/ 	.byte	0x04, 0x17
        /*002a*/ 	.short	(.L_17 - .L_16)
.L_16:
        /*002c*/ 	.word	0x00000000
        /*0030*/ 	.short	0x0005
        /*0032*/ 	.short	0x0028
        /*0034*/ 	.byte	0x00, 0xf4, 0x21, 0x00


	//----- nvinfo : EIATTR_KPARAM_INFO
	.align		4
.L_17:
        /*0038*/ 	.byte	0x04, 0x17
        /*003a*/ 	.short	(.L_19 - .L_18)
.L_18:
        /*003c*/ 	.word	0x00000000
        /*0040*/ 	.short	0x0004
        /*0042*/ 	.short	0x0020
        /*0044*/ 	.byte	0x00, 0xf4, 0x21, 0x00


	//----- nvinfo : EIATTR_KPARAM_INFO
	.align		4
.L_19:
        /*0048*/ 	.byte	0x04, 0x17
        /*004a*/ 	.short	(.L_21 - .L_20)
.L_20:
        /*004c*/ 	.word	0x00000000
        /*0050*/ 	.short	0x0003
        /*0052*/ 	.short	0x0018
        /*0054*/ 	.byte	0x00, 0xf4, 0x21, 0x00


	//----- nvinfo : EIATTR_KPARAM_INFO
	.align		4
.L_21:
        /*0058*/ 	.byte	0x04, 0x17
        /*005a*/ 	.short	(.L_23 - .L_22)
.L_22:
        /*005c*/ 	.word	0x00000000
        /*0060*/ 	.short	0x0002
        /*0062*/ 	.short	0x0010
        /*0064*/ 	.byte	0x00, 0xf4, 0x21, 0x00


	//----- nvinfo : EIATTR_KPARAM_INFO
	.align		4
.L_23:
        /*0068*/ 	.byte	0x04, 0x17
        /*006a*/ 	.short	(.L_25 - .L_24)
.L_24:
        /*006c*/ 	.word	0x00000000
        /*0070*/ 	.short	0x0001
        /*0072*/ 	.short	0x0008
        /*0074*/ 	.byte	0x00, 0xf4, 0x21, 0x00


	//----- nvinfo : EIATTR_KPARAM_INFO
	.align		4
.L_25:
        /*0078*/ 	.byte	0x04, 0x17
        /*007a*/ 	.short	(.L_27 - .L_26)
.L_26:
        /*007c*/ 	.word	0x00000000
        /*0080*/ 	.short	0x0000
        /*0082*/ 	.short	0x0000
        /*0084*/ 	.byte	0x00, 0xf4, 0x21, 0x00


	//----- nvinfo : EIATTR_SPARSE_MMA_MASK
	.align		4
.L_27:
        /*0088*/ 	.byte	0x03, 0x50
        /*008a*/ 	.short	0x0000


	//----- nvinfo : EIATTR_MAXREG_COUNT
	.align		4
        /*008c*/ 	.byte	0x03, 0x1b
        /*008e*/ 	.short	0x00ff


	//----- nvinfo : EIATTR_EXIT_INSTR_OFFSETS
	.align		4
        /*0090*/ 	.byte	0x04, 0x1c
        /*0092*/ 	.short	(.L_29 - .L_28)


	//   ....[0]....
.L_28:
        /*0094*/ 	.word	0x000003e0


	//----- nvinfo : EIATTR_REQNTID
	.align		4
.L_29:
        /*0098*/ 	.byte	0x04, 0x10
        /*009a*/ 	.short	(.L_31 - .L_30)
.L_30:
        /*009c*/ 	.word	0x00000080
        /*00a0*/ 	.word	0x00000001
        /*00a4*/ 	.word	0x00000001


	//----- nvinfo : EIATTR_CBANK_PARAM_SIZE
	.align		4
.L_31:
        /*00a8*/ 	.byte	0x03, 0x19
        /*00aa*/ 	.short	0x003c


	//----- nvinfo : EIATTR_PARAM_CBANK
	.align		4
        /*00ac*/ 	.byte	0x04, 0x0a
        /*00ae*/ 	.short	(.L_33 - .L_32)
	.align		4
.L_32:
        /*00b0*/ 	.word	index@(.nv.constant0.triton_poi_fused__native_batch_norm_legit_no_training_add_19)
        /*00b4*/ 	.short	0x0210
        /*00b6*/ 	.short	0x003c


	//----- nvinfo : EIATTR_SW_WAR
	.align		4
.L_33:
        /*00b8*/ 	.byte	0x04, 0x36
        /*00ba*/ 	.short	(.L_35 - .L_34)
.L_34:
        /*00bc*/ 	.word	0x00000008
.L_35:


//--------------------- .nv.callgraph             --------------------------
	.section	.nv.callgraph,"",@"SHT_CUDA_CALLGRAPH"
	.align	4
	.sectionentsize	8
	.align		4
        /*0000*/ 	.word	0x00000000
	.align		4
        /*0004*/ 	.word	0xffffffff
	.align		4
        /*0008*/ 	.word	0x00000000
	.align		4
        /*000c*/ 	.word	0xfffffffe
	.align		4
        /*0010*/ 	.word	0x00000000
	.align		4
        /*0014*/ 	.word	0xfffffffd
	.align		4
        /*0018*/ 	.word	0x00000000
	.align		4
        /*001c*/ 	.word	0xfffffffc


//--------------------- .nv.constant4             --------------------------
	.section	.nv.constant4,"a",@progbits
	.align	8
	.align		8
.nv.constant4:
        /*0000*/ 	.dword	_$_str
	.align		8
        /*0008*/ 	.dword	_$_str_$_2


//--------------------- .text.triton_poi_fused__native_batch_norm_legit_no_training_add_19 --------------------------
	.section	.text.triton_poi_fused__native_batch_norm_legit_no_training_add_19,"ax",@progbits
	.align	128
        .global         triton_poi_fused__native_batch_norm_legit_no_training_add_19
        .type           triton_poi_fused__native_batch_norm_legit_no_training_add_19,@function
        .size           triton_poi_fused__native_batch_norm_legit_no_training_add_19,(.L_x_1 - triton_poi_fused__native_batch_norm_legit_no_training_add_19)
        .other          triton_poi_fused__native_batch_norm_legit_no_training_add_19,@"STO_CUDA_ENTRY STV_DEFAULT"
triton_poi_fused__native_batch_norm_legit_no_training_add_19:
.text.triton_poi_fused__native_batch_norm_legit_no_training_add_19:
[----:B------:R-:W-:Y:S01]  /*0000*/  LDC R1, c[0x0][0x28] ;  /* 0x00000a00ff017b82 */ /* 0x000fe20000000800 */
[----:B------:R-:W1:Y:S07]  /*0010*/  S2R R0, SR_TID.X ;  /* 0x0000000000007919 */ /* 0x000e6e0000002100 */
[----:B------:R-:W2:Y:S01]  /*0020*/  LDC.64 R2, c[0x0][0x228] ;  /* 0x00008a00ff027b82 */ /* 0x000ea20000000a00 */
[----:B------:R-:W-:Y:S01]  /*0030*/  ULDC.64 UR4, c[0x0][0x208] ;  /* 0x0000820000047ab9 */ /* 0x000fe20000000a00 */
[----:B------:R-:W3:Y:S06]  /*0040*/  S2R R7, SR_CTAID.X ;  /* 0x0000000000077919 */ /* 0x000eec0000002500 */
[----:B------:R-:W4:Y:S08]  /*0050*/  LDC.64 R8, c[0x0][0x230] ;  /* 0x00008c00ff087b82 */ /* 0x000f300000000a00 */
[----:B------:R-:W5:Y:S08]  /*0060*/  LDC.64 R12, c[0x0][0x238] ;  /* 0x00008e00ff0c7b82 */ /* 0x000f700000000a00 */
[----:B------:R-:W4:Y:S01]  /*0070*/  LDC.64 R10, c[0x0][0x210] ;  /* 0x00008400ff0a7b82 */ /* 0x000f220000000a00 */
[----:B-1----:R-:W-:-:S02]  /*0080*/  SHF.L.U32 R0, R0, 0x1, RZ ;  /* 0x0000000100007819 */ /* 0x002fc400000006ff */
[----:B---3--:R-:W-:Y:S02]  /*0090*/  SHF.R.S32.HI R5, RZ, 0x17, R7 ;  /* 0x00000017ff057819 */ /* 0x008fe40000011407 */
[----:B------:R-:W-:Y:S02]  /*00a0*/  LOP3.LUT R0, R0, 0xfe, RZ, 0xc0, !PT ;  /* 0x000000fe00007812 */ /* 0x000fe400078ec0ff */
[----:B------:R-:W-:Y:S02]  /*00b0*/  SGXT R5, R5, 0x1 ;  /* 0x000000010505781a */ /* 0x000fe40000000200 */
[----:B------:R-:W-:Y:S02]  /*00c0*/  LEA R0, R7, R0, 0x8 ;  /* 0x0000000007007211 */ /* 0x000fe400078e40ff */
[----:B------:R-:W1:Y:S02]  /*00d0*/  LDC.64 R6, c[0x0][0x220] ;  /* 0x00008800ff067b82 */ /* 0x000e640000000a00 */
[----:B------:R-:W-:-:S04]  /*00e0*/  LEA.HI R5, R5, R0, RZ, 0x6 ;  /* 0x0000000005057211 */ /* 0x000fc800078f30ff */
[----:B------:R-:W-:-:S04]  /*00f0*/  LOP3.LUT R5, R5, 0xffffffc0, RZ, 0xc0, !PT ;  /* 0xffffffc005057812 */ /* 0x000fc800078ec0ff */
[----:B------:R-:W-:Y:S02]  /*0100*/  IADD3 R15, R0, -R5, RZ ;  /* 0x80000005000f7210 */ /* 0x000fe40007ffe0ff */
[----:B------:R-:W3:Y:S03]  /*0110*/  LDC.64 R4, c[0x0][0x218] ;  /* 0x00008600ff047b82 */ /* 0x000ee60000000a00 */
[----:B--2---:R-:W-:-:S06]  /*0120*/  IMAD.WIDE R2, R15, 0x4, R2 ;  /* 0x000000040f027825 */ /* 0x004fcc00078e0202 */
[----:B------:R-:W2:Y:S01]  /*0130*/  LDG.E.EL.64 R2, desc[UR4][R2.64] ;  /* 0x0000000402027981 */ /* 0x000ea2000c2e1b00 */
[----:B-1----:R-:W-:-:S04]  /*0140*/  IMAD.WIDE R6, R15, 0x4, R6 ;  /* 0x000000040f067825 */ /* 0x002fc800078e0206 */
[C---:B----4-:R-:W-:Y:S02]  /*0150*/  IMAD.WIDE R8, R15.reuse, 0x4, R8 ;  /* 0x000000040f087825 */ /* 0x050fe400078e0208 */
[----:B------:R-:W4:Y:S02]  /*0160*/  LDG.E.EL.64 R6, desc[UR4][R6.64] ;  /* 0x0000000406067981 */ /* 0x000f24000c2e1b00 */
[----:B-----5:R-:W-:Y:S02]  /*0170*/  IMAD.WIDE R12, R15, 0x4, R12 ;  /* 0x000000040f0c7825 */ /* 0x020fe400078e020c */
[----:B------:R-:W5:Y:S02]  /*0180*/  LDG.E.EL.64 R8, desc[UR4][R8.64] ;  /* 0x0000000408087981 */ /* 0x000f64000c2e1b00 */
[C---:B---3--:R-:W-:Y:S02]  /*0190*/  IMAD.WIDE R4, R0.reuse, 0x4, R4 ;  /* 0x0000000400047825 */ /* 0x048fe400078e0204 */
[----:B------:R-:W5:Y:S04]  /*01a0*/  LDG.E.EL.64 R12, desc[UR4][R12.64] ;  /* 0x000000040c0c7981 */ /* 0x000f68000c2e1b00 */
[----:B------:R-:W4:Y:S01]  /*01b0*/  LDG.E.64 R4, desc[UR4][R4.64] ;  /* 0x0000000404047981 */ /* 0x000f22000c1e1b00 */
[----:B0-----:R-:W-:-:S06]  /*01c0*/  IMAD.WIDE R10, R0, 0x4, R10 ;  /* 0x00000004000a7825 */ /* 0x001fcc00078e020a */
[----:B------:R-:W3:Y:S01]  /*01d0*/  LDG.E.64 R10, desc[UR4][R10.64] ;  /* 0x000000040a0a7981 */ /* 0x000ee2000c1e1b00 */
[----:B------:R-:W-:Y:S01]  /*01e0*/  HFMA2.MMA R16, -RZ, RZ, 1.625, 0 ;  /* 0x3e800000ff107435 */ /* 0x000fe200000001ff */
[----:B--2---:R-:W-:Y:S01]  /*01f0*/  FADD R2, R2, 9.9999997473787516356e-06 ;  /* 0x3727c5ac02027421 */ /* 0x004fe20000000000 */
[----:B------:R-:W-:-:S03]  /*0200*/  FADD R3, R3, 9.9999997473787516356e-06 ;  /* 0x3727c5ac03037421 */ /* 0x000fc60000000000 */
[----:B------:R-:W0:Y:S08]  /*0210*/  MUFU.SQRT R14, R2 ;  /* 0x00000002000e7308 */ /* 0x000e300000002000 */
[----:B------:R1:W2:Y:S01]  /*0220*/  MUFU.SQRT R15, R3 ;  /* 0x00000003000f7308 */ /* 0x0002a20000002000 */
[C---:B0-----:R-:W-:Y:S02]  /*0230*/  FSETP.GT.AND P0, PT, R14.reuse, 8.50705917302346158658e+37, PT ;  /* 0x7e8000000e00780b */ /* 0x041fe40003f04000 */
[----:B------:R-:W-:Y:S01]  /*0240*/  FSETP.GEU.AND P2, PT, R14, 1.175494350822287508e-38, PT ;  /* 0x008000000e00780b */ /* 0x000fe20003f4e000 */
[----:B-1----:R-:W0:Y:S01]  /*0250*/  LDC.64 R2, c[0x0][0x240] ;  /* 0x00009000ff027b82 */ /* 0x002e220000000a00 */
[----:B--2---:R-:W-:-:S02]  /*0260*/  FSETP.GT.AND P1, PT, R15, 8.50705917302346158658e+37, PT ;  /* 0x7e8000000f00780b */ /* 0x004fc40003f24000 */
[----:B------:R-:W-:-:S07]  /*0270*/  FSETP.GEU.AND P3, PT, R15, 1.175494350822287508e-38, PT ;  /* 0x008000000f00780b */ /* 0x000fce0003f6e000 */
[----:B------:R-:W-:-:S04]  /*0280*/  @P0 FMUL R14, R14, 0.25 ;  /* 0x3e8000000e0e0820 */ /* 0x000fc80000400000 */
[----:B------:R-:W-:Y:S01]  /*0290*/  @!P2 FMUL R14, R14, 16777216 ;  /* 0x4b8000000e0ea820 */ /* 0x000fe20000400000 */
[----:B------:R-:W-:-:S04]  /*02a0*/  @P1 FMUL R15, R15, 0.25 ;  /* 0x3e8000000f0f1820 */ /* 0x000fc80000400000 */
[----:B------:R-:W-:Y:S01]  /*02b0*/  @!P3 FMUL R15, R15, 16777216 ;  /* 0x4b8000000f0fb820 */ /* 0x000fe20000400000 */
[----:B------:R-:W1:Y:S01]  /*02c0*/  MUFU.RCP R14, R14 ;  /* 0x0000000e000e7308 */ /* 0x000e620000001000 */
[----:B------:R-:W-:-:S07]  /*02d0*/  FSEL R17, R16, 1, P0 ;  /* 0x3f80000010117808 */ /* 0x000fce0000000000 */
[----:B------:R-:W2:Y:S01]  /*02e0*/  MUFU.RCP R15, R15 ;  /* 0x0000000f000f7308 */ /* 0x000ea20000001000 */
[----:B------:R-:W-:Y:S01]  /*02f0*/  FSEL R16, R16, 1, P1 ;  /* 0x3f80000010107808 */ /* 0x000fe20000800000 */
[----:B------:R-:W-:-:S04]  /*0300*/  @!P2 FMUL R17, R17, 16777216 ;  /* 0x4b8000001111a820 */ /* 0x000fc80000400000 */
[----:B------:R-:W-:Y:S01]  /*0310*/  @!P3 FMUL R16, R16, 16777216 ;  /* 0x4b8000001010b820 */ /* 0x000fe20000400000 */
[----:B----4-:R-:W-:Y:S01]  /*0320*/  FADD R5, R5, -R7 ;  /* 0x8000000705057221 */ /* 0x010fe20000000000 */
[----:B------:R-:W-:Y:S01]  /*0330*/  FADD R4, R4, -R6 ;  /* 0x8000000604047221 */ /* 0x000fe20000000000 */
[----:B-1----:R-:W-:Y:S01]  /*0340*/  FMUL R17, R14, R17 ;  /* 0x000000110e117220 */ /* 0x002fe20000400000 */
[----:B--2---:R-:W-:-:S03]  /*0350*/  FMUL R16, R15, R16 ;  /* 0x000000100f107220 */ /* 0x004fc60000400000 */
[----:B------:R-:W-:Y:S01]  /*0360*/  FMUL R17, R4, R17 ;  /* 0x0000001104117220 */ /* 0x000fe20000400000 */
[----:B------:R-:W-:-:S03]  /*0370*/  FMUL R16, R5, R16 ;  /* 0x0000001005107220 */ /* 0x000fc60000400000 */
[----:B-----5:R-:W-:Y:S01]  /*0380*/  FFMA R17, R8, R17, R12 ;  /* 0x0000001108117223 */ /* 0x020fe2000000000c */
[----:B------:R-:W-:Y:S01]  /*0390*/  FFMA R16, R9, R16, R13 ;  /* 0x0000001009107223 */ /* 0x000fe2000000000d */
[----:B0-----:R-:W-:-:S04]  /*03a0*/  IMAD.WIDE R2, R0, 0x4, R2 ;  /* 0x0000000400027825 */ /* 0x001fc800078e0202 */
[----:B---3--:R-:W-:Y:S01]  /*03b0*/  FADD R10, R10, R17 ;  /* 0x000000110a0a7221 */ /* 0x008fe20000000000 */
[----:B------:R-:W-:-:S05]  /*03c0*/  FADD R11, R11, R16 ;  /* 0x000000100b0b7221 */ /* 0x000fca0000000000 */
[----:B------:R-:W-:Y:S01]  /*03d0*/  STG.E.64 desc[UR4][R2.64], R10 ;  /* 0x0000000a02007986 */ /* 0x000fe2000c101b04 */
[----:B------:R-:W-:Y:S05]  /*03e0*/  EXIT ;  /* 0x000000000000794d */ /* 0x000fea0003800000 */
.L_x_0:
[----:B------:R-:W-:-:S00]  /*03f0*/  BRA `(.L_x_0) ;  /* 0xfffffffc00fc7947 */ /* 0x000fc0000383ffff */
[----:B------:R-:W-:-:S00]  /*0400*/  NOP ;  /* 0x0000000000007918 */ /* 0x000fc00000000000 */
[----:B------:R-:W-:-:S00]  /*0410*/  NOP ;  /* 0x0000000000007918 */ /* 0x000fc00000000000 */
[----:B------:R-:W-:-:S00]  /*0420*/  NOP ;  /* 0x0000000000007918 */ /* 0x000fc00000000000 */
[----:B------:R-:W-:-:S00]  /*0430*/  NOP ;  /* 0x0000000000007918 */ /* 0x000fc00000000000 */
[----:B------:R-:W-:-:S00]  /*0440*/  NOP ;  /* 0x0000000000007918 */ /* 0x000fc00000000000 */
[----:B------:R-:W-:-:S00]  /*0450*/  NOP ;  /* 0x0000000000007918 */ /* 0x000fc00000000000 */
[----:B------:R-:W-:-:S00]  /*0460*/  NOP ;  /* 0x0000000000007918 */ /* 0x000fc00000000000 */
[----:B------:R-:W-:-:S00]  /*0470*/  NOP ;  /* 0x0000000000007918 */ /* 0x000fc00000000000 */
.L_x_1:


//--------------------- .nv.global.init           --------------------------
	.section	.nv.global.init,"aw",@progbits
.nv.global.init:
	.type		_$_str,@object
	.size		_$_str,(_$_str_$_2 - _$_str)
_$_str:
        /*0000*/ 	.byte	0x5f, 0x5f, 0x43, 0x55, 0x44, 0x41, 0x5f, 0x46, 0x54, 0x5a, 0x00
	.type		_$_str_$_2,@object
	.size		_$_str_$_2,(.L_1 - _$_str_$_2)
_$_str_$_2:
        /*000b*/ 	.byte	0x5f, 0x5f, 0x43, 0x55, 0x44, 0x41, 0x5f, 0x50, 0x52, 0x45, 0x43, 0x5f, 0x53, 0x51, 0x52, 0x54
        /*001b*/ 	.byte	0x00
.L_1:


//--------------------- .nv.constant0.triton_poi_fused__native_batch_norm_legit_no_training_add_19 --------------------------
	.section	.nv.constant0.triton_poi_fused__native_batch_norm_legit_no_training_add_19,"a",@progbits
	.sectionflags	@""
	.align	4
.nv.constant0.triton_poi_fused__native_batch_norm_legit_no_training_add_19:
	.zero		588
